//
// Generated by NVIDIA NVVM Compiler
//
// Compiler Build ID: CL-36424714
// Cuda compilation tools, release 13.0, V13.0.88
// Based on NVVM 20.0.0
//

.version 9.0
.target sm_100
.address_size 64

	// .globl	_Z14modify_weightsP4Edgei

.visible .entry _Z14modify_weightsP4Edgei(
	.param .u64 .ptr .align 1 _Z14modify_weightsP4Edgei_param_0,
	.param .u32 _Z14modify_weightsP4Edgei_param_1
)
{
	.reg .pred 	%p<2>;
	.reg .b32 	%r<9>;
	.reg .b64 	%rd<5>;

	ld.param.u64 	%rd1, [_Z14modify_weightsP4Edgei_param_0];
	ld.param.u32 	%r2, [_Z14modify_weightsP4Edgei_param_1];
	mov.u32 	%r3, %ctaid.x;
	mov.u32 	%r4, %ntid.x;
	mov.u32 	%r5, %tid.x;
	mad.lo.s32 	%r1, %r3, %r4, %r5;
	setp.ge.s32 	%p1, %r1, %r2;
	@%p1 bra 	$L__BB0_2;
	cvta.to.global.u64 	%rd2, %rd1;
	mul.wide.s32 	%rd3, %r1, 16;
	add.s64 	%rd4, %rd2, %rd3;
	ld.global.u32 	%r6, [%rd4+12];
	ld.global.u32 	%r7, [%rd4+8];
	mul.lo.s32 	%r8, %r7, %r6;
	st.global.u32 	[%rd4+8], %r8;
$L__BB0_2:
	ret;

}
	// .globl	_Z17initialize_ParentPii
.visible .entry _Z17initialize_ParentPii(
	.param .u64 .ptr .align 1 _Z17initialize_ParentPii_param_0,
	.param .u32 _Z17initialize_ParentPii_param_1
)
{
	.reg .pred 	%p<2>;
	.reg .b32 	%r<6>;
	.reg .b64 	%rd<5>;

	ld.param.u64 	%rd1, [_Z17initialize_ParentPii_param_0];
	ld.param.u32 	%r2, [_Z17initialize_ParentPii_param_1];
	mov.u32 	%r3, %ctaid.x;
	mov.u32 	%r4, %ntid.x;
	mov.u32 	%r5, %tid.x;
	mad.lo.s32 	%r1, %r3, %r4, %r5;
	setp.ge.s32 	%p1, %r1, %r2;
	@%p1 bra 	$L__BB1_2;
	cvta.to.global.u64 	%rd2, %rd1;
	mul.wide.s32 	%rd3, %r1, 4;
	add.s64 	%rd4, %rd2, %rd3;
	st.global.u32 	[%rd4], %r1;
$L__BB1_2:
	ret;

}
	// .globl	_Z20initialize_min_edgesPyiPi
.visible .entry _Z20initialize_min_edgesPyiPi(
	.param .u64 .ptr .align 1 _Z20initialize_min_edgesPyiPi_param_0,
	.param .u32 _Z20initialize_min_edgesPyiPi_param_1,
	.param .u64 .ptr .align 1 _Z20initialize_min_edgesPyiPi_param_2
)
{
	.reg .pred 	%p<3>;
	.reg .b32 	%r<7>;
	.reg .b64 	%rd<8>;

	ld.param.u64 	%rd1, [_Z20initialize_min_edgesPyiPi_param_0];
	ld.param.u32 	%r2, [_Z20initialize_min_edgesPyiPi_param_1];
	ld.param.u64 	%rd2, [_Z20initialize_min_edgesPyiPi_param_2];
	mov.u32 	%r3, %ctaid.x;
	mov.u32 	%r4, %ntid.x;
	mov.u32 	%r5, %tid.x;
	mad.lo.s32 	%r1, %r3, %r4, %r5;
	setp.ge.s32 	%p1, %r1, %r2;
	@%p1 bra 	$L__BB2_3;
	cvta.to.global.u64 	%rd3, %rd1;
	mul.wide.s32 	%rd4, %r1, 8;
	add.s64 	%rd5, %rd3, %rd4;
	mov.b64 	%rd6, 9223372036854775807;
	st.global.u64 	[%rd5], %rd6;
	setp.ne.s32 	%p2, %r1, 0;
	@%p2 bra 	$L__BB2_3;
	cvta.to.global.u64 	%rd7, %rd2;
	atom.global.exch.b32 	%r6, [%rd7], 0;
$L__BB2_3:
	ret;

}
	// .globl	_Z17finding_min_edgesP4EdgeiPiPy
.visible .entry _Z17finding_min_edgesP4EdgeiPiPy(
	.param .u64 .ptr .align 1 _Z17finding_min_edgesP4EdgeiPiPy_param_0,
	.param .u32 _Z17finding_min_edgesP4EdgeiPiPy_param_1,
	.param .u64 .ptr .align 1 _Z17finding_min_edgesP4EdgeiPiPy_param_2,
	.param .u64 .ptr .align 1 _Z17finding_min_edgesP4EdgeiPiPy_param_3
)
{
	.reg .pred 	%p<11>;
	.reg .b32 	%r<27>;
	.reg .b64 	%rd<43>;

	ld.param.u64 	%rd15, [_Z17finding_min_edgesP4EdgeiPiPy_param_0];
	ld.param.u32 	%r17, [_Z17finding_min_edgesP4EdgeiPiPy_param_1];
	ld.param.u64 	%rd17, [_Z17finding_min_edgesP4EdgeiPiPy_param_2];
	ld.param.u64 	%rd16, [_Z17finding_min_edgesP4EdgeiPiPy_param_3];
	cvta.to.global.u64 	%rd1, %rd17;
	mov.u32 	%r18, %ctaid.x;
	mov.u32 	%r19, %ntid.x;
	mov.u32 	%r20, %tid.x;
	mad.lo.s32 	%r1, %r18, %r19, %r20;
	setp.ge.s32 	%p1, %r1, %r17;
	@%p1 bra 	$L__BB3_8;
	cvta.to.global.u64 	%rd18, %rd15;
	cvt.s64.s32 	%rd2, %r1;
	mul.wide.s32 	%rd19, %r1, 16;
	add.s64 	%rd20, %rd18, %rd19;
	ld.global.u32 	%r21, [%rd20];
	ld.global.u32 	%r24, [%rd20+4];
	cvt.s64.s32 	%rd41, %r24;
	ld.global.u32 	%r4, [%rd20+8];
	cvt.s64.s32 	%rd39, %r21;
	mul.wide.s32 	%rd21, %r21, 4;
	add.s64 	%rd40, %rd1, %rd21;
	ld.global.u32 	%r23, [%rd40];
	setp.eq.s32 	%p2, %r23, %r21;
	mov.u32 	%r22, %r23;
	@%p2 bra 	$L__BB3_2;
	bra.uni 	$L__BB3_9;
$L__BB3_2:
	setp.eq.s32 	%p4, %r23, %r21;
	@%p4 bra 	$L__BB3_3;
	bra.uni 	$L__BB3_10;
$L__BB3_3:
	shl.b64 	%rd25, %rd41, 2;
	add.s64 	%rd42, %rd1, %rd25;
	ld.global.u32 	%r26, [%rd42];
	setp.eq.s32 	%p6, %r26, %r24;
	mov.u32 	%r25, %r26;
	@%p6 bra 	$L__BB3_4;
	bra.uni 	$L__BB3_11;
$L__BB3_4:
	setp.eq.s32 	%p8, %r26, %r24;
	@%p8 bra 	$L__BB3_6;
$L__BB3_5:
	st.global.u32 	[%rd42], %r24;
	mul.wide.s32 	%rd28, %r26, 4;
	add.s64 	%rd42, %rd1, %rd28;
	ld.global.u32 	%r26, [%rd42];
	setp.ne.s32 	%p9, %r26, %r24;
	@%p9 bra 	$L__BB3_5;
$L__BB3_6:
	setp.eq.s32 	%p10, %r21, %r24;
	@%p10 bra 	$L__BB3_8;
	cvta.to.global.u64 	%rd29, %rd16;
	cvt.u64.u32 	%rd30, %r4;
	shl.b64 	%rd31, %rd30, 32;
	or.b64  	%rd32, %rd31, %rd2;
	shl.b64 	%rd33, %rd39, 3;
	add.s64 	%rd34, %rd29, %rd33;
	atom.global.min.u64 	%rd35, [%rd34], %rd32;
	shl.b64 	%rd36, %rd41, 3;
	add.s64 	%rd37, %rd29, %rd36;
	atom.global.min.u64 	%rd38, [%rd37], %rd32;
$L__BB3_8:
	ret;
$L__BB3_9:
	cvt.s64.s32 	%rd39, %r22;
	mul.wide.s32 	%rd22, %r22, 4;
	add.s64 	%rd23, %rd1, %rd22;
	ld.global.u32 	%r8, [%rd23];
	setp.eq.s32 	%p3, %r8, %r22;
	mov.u32 	%r21, %r22;
	mov.u32 	%r22, %r8;
	@%p3 bra 	$L__BB3_2;
	bra.uni 	$L__BB3_9;
$L__BB3_10:
	st.global.u32 	[%rd40], %r21;
	mul.wide.s32 	%rd24, %r23, 4;
	add.s64 	%rd40, %rd1, %rd24;
	ld.global.u32 	%r23, [%rd40];
	setp.eq.s32 	%p5, %r23, %r21;
	@%p5 bra 	$L__BB3_3;
	bra.uni 	$L__BB3_10;
$L__BB3_11:
	cvt.s64.s32 	%rd41, %r25;
	mul.wide.s32 	%rd26, %r25, 4;
	add.s64 	%rd27, %rd1, %rd26;
	ld.global.u32 	%r14, [%rd27];
	setp.eq.s32 	%p7, %r14, %r25;
	mov.u32 	%r24, %r25;
	mov.u32 	%r25, %r14;
	@%p7 bra 	$L__BB3_4;
	bra.uni 	$L__BB3_11;

}
	// .globl	_Z20merge_the_componentsP4EdgePyPiS2_S2_i
.visible .entry _Z20merge_the_componentsP4EdgePyPiS2_S2_i(
	.param .u64 .ptr .align 1 _Z20merge_the_componentsP4EdgePyPiS2_S2_i_param_0,
	.param .u64 .ptr .align 1 _Z20merge_the_componentsP4EdgePyPiS2_S2_i_param_1,
	.param .u64 .ptr .align 1 _Z20merge_the_componentsP4EdgePyPiS2_S2_i_param_2,
	.param .u64 .ptr .align 1 _Z20merge_the_componentsP4EdgePyPiS2_S2_i_param_3,
	.param .u64 .ptr .align 1 _Z20merge_the_componentsP4EdgePyPiS2_S2_i_param_4,
	.param .u32 _Z20merge_the_componentsP4EdgePyPiS2_S2_i_param_5
)
{
	.reg .pred 	%p<16>;
	.reg .b32 	%r<59>;
	.reg .b64 	%rd<50>;

	ld.param.u64 	%rd15, [_Z20merge_the_componentsP4EdgePyPiS2_S2_i_param_0];
	ld.param.u64 	%rd16, [_Z20merge_the_componentsP4EdgePyPiS2_S2_i_param_1];
	ld.param.u64 	%rd17, [_Z20merge_the_componentsP4EdgePyPiS2_S2_i_param_2];
	ld.param.u64 	%rd18, [_Z20merge_the_componentsP4EdgePyPiS2_S2_i_param_3];
	ld.param.u64 	%rd19, [_Z20merge_the_componentsP4EdgePyPiS2_S2_i_param_4];
	ld.param.u32 	%r27, [_Z20merge_the_componentsP4EdgePyPiS2_S2_i_param_5];
	cvta.to.global.u64 	%rd1, %rd19;
	cvta.to.global.u64 	%rd2, %rd18;
	cvta.to.global.u64 	%rd3, %rd17;
	mov.u32 	%r28, %ctaid.x;
	mov.u32 	%r29, %ntid.x;
	mov.u32 	%r30, %tid.x;
	mad.lo.s32 	%r1, %r28, %r29, %r30;
	setp.ge.s32 	%p1, %r1, %r27;
	@%p1 bra 	$L__BB4_5;
	cvta.to.global.u64 	%rd20, %rd16;
	mul.wide.s32 	%rd21, %r1, 8;
	add.s64 	%rd22, %rd20, %rd21;
	ld.global.u64 	%rd4, [%rd22];
	and.b64  	%rd23, %rd4, -4294967296;
	setp.eq.s64 	%p2, %rd23, 9223372032559808512;
	@%p2 bra 	$L__BB4_5;
	shl.b64 	%rd24, %rd4, 32;
	shr.s64 	%rd25, %rd24, 28;
	cvta.to.global.u64 	%rd26, %rd15;
	add.s64 	%rd27, %rd26, %rd25;
	ld.global.u32 	%r2, [%rd27];
	ld.global.u32 	%r3, [%rd27+4];
	ld.global.u32 	%r4, [%rd27+8];
	mul.wide.s32 	%rd28, %r2, 4;
	add.s64 	%rd5, %rd3, %rd28;
	ld.global.u32 	%r50, [%rd5];
	setp.eq.s32 	%p3, %r50, %r2;
	mov.u32 	%r55, %r2;
	mov.u64 	%rd46, %rd5;
	@%p3 bra 	$L__BB4_3;
	bra.uni 	$L__BB4_16;
$L__BB4_3:
	mul.wide.s32 	%rd32, %r3, 4;
	add.s64 	%rd6, %rd3, %rd32;
	ld.global.u32 	%r52, [%rd6];
	setp.eq.s32 	%p5, %r52, %r3;
	mov.u32 	%r54, %r3;
	mov.u64 	%rd47, %rd6;
	@%p5 bra 	$L__BB4_4;
	bra.uni 	$L__BB4_6;
$L__BB4_4:
	setp.eq.s32 	%p7, %r55, %r54;
	@%p7 bra 	$L__BB4_5;
	bra.uni 	$L__BB4_8;
$L__BB4_5:
	ret;
$L__BB4_6:
	mul.wide.s32 	%rd33, %r52, 4;
	add.s64 	%rd34, %rd3, %rd33;
	ld.global.u32 	%r54, [%rd34];
	st.global.u32 	[%rd47], %r54;
	mul.wide.s32 	%rd35, %r54, 4;
	add.s64 	%rd47, %rd3, %rd35;
	ld.global.u32 	%r52, [%rd47];
	setp.eq.s32 	%p6, %r52, %r54;
	@%p6 bra 	$L__BB4_4;
	bra.uni 	$L__BB4_6;
$L__BB4_7:
	setp.eq.s32 	%p15, %r55, %r54;
	@%p15 bra 	$L__BB4_5;
$L__BB4_8:
	setp.ge.s32 	%p8, %r55, %r54;
	@%p8 bra 	$L__BB4_11;
	mul.wide.s32 	%rd38, %r55, 4;
	add.s64 	%rd39, %rd3, %rd38;
	atom.relaxed.global.cas.b32 	%r40, [%rd39], %r55, %r54;
	setp.ne.s32 	%p10, %r40, %r55;
	@%p10 bra 	$L__BB4_13;
	mul.hi.s32 	%r41, %r4, 1152921497;
	shr.u32 	%r42, %r41, 31;
	shr.s32 	%r43, %r41, 28;
	add.s32 	%r44, %r43, %r42;
	mul.lo.s32 	%r45, %r44, 1000000007;
	sub.s32 	%r46, %r4, %r45;
	atom.global.add.u32 	%r47, [%rd2], %r46;
	atom.global.exch.b32 	%r48, [%rd1], 1;
	bra.uni 	$L__BB4_5;
$L__BB4_11:
	mul.wide.s32 	%rd36, %r54, 4;
	add.s64 	%rd37, %rd3, %rd36;
	atom.relaxed.global.cas.b32 	%r31, [%rd37], %r54, %r55;
	setp.ne.s32 	%p9, %r31, %r54;
	@%p9 bra 	$L__BB4_13;
	mul.hi.s32 	%r32, %r4, 1152921497;
	shr.u32 	%r33, %r32, 31;
	shr.s32 	%r34, %r32, 28;
	add.s32 	%r35, %r34, %r33;
	mul.lo.s32 	%r36, %r35, 1000000007;
	sub.s32 	%r37, %r4, %r36;
	atom.global.add.u32 	%r38, [%rd2], %r37;
	atom.global.exch.b32 	%r39, [%rd1], 1;
	bra.uni 	$L__BB4_5;
$L__BB4_13:
	ld.global.u32 	%r57, [%rd5];
	setp.eq.s32 	%p11, %r57, %r2;
	mov.u32 	%r55, %r2;
	mov.u64 	%rd48, %rd5;
	@%p11 bra 	$L__BB4_14;
	bra.uni 	$L__BB4_17;
$L__BB4_14:
	ld.global.u32 	%r58, [%rd6];
	setp.eq.s32 	%p13, %r58, %r3;
	mov.u32 	%r54, %r3;
	mov.u64 	%rd49, %rd6;
	@%p13 bra 	$L__BB4_7;
$L__BB4_15:
	mul.wide.s32 	%rd43, %r58, 4;
	add.s64 	%rd44, %rd3, %rd43;
	ld.global.u32 	%r54, [%rd44];
	st.global.u32 	[%rd49], %r54;
	mul.wide.s32 	%rd45, %r54, 4;
	add.s64 	%rd49, %rd3, %rd45;
	ld.global.u32 	%r58, [%rd49];
	setp.eq.s32 	%p14, %r58, %r54;
	@%p14 bra 	$L__BB4_7;
	bra.uni 	$L__BB4_15;
$L__BB4_16:
	mul.wide.s32 	%rd29, %r50, 4;
	add.s64 	%rd30, %rd3, %rd29;
	ld.global.u32 	%r55, [%rd30];
	st.global.u32 	[%rd46], %r55;
	mul.wide.s32 	%rd31, %r55, 4;
	add.s64 	%rd46, %rd3, %rd31;
	ld.global.u32 	%r50, [%rd46];
	setp.eq.s32 	%p4, %r50, %r55;
	@%p4 bra 	$L__BB4_3;
	bra.uni 	$L__BB4_16;
$L__BB4_17:
	mul.wide.s32 	%rd40, %r57, 4;
	add.s64 	%rd41, %rd3, %rd40;
	ld.global.u32 	%r55, [%rd41];
	st.global.u32 	[%rd48], %r55;
	mul.wide.s32 	%rd42, %r55, 4;
	add.s64 	%rd48, %rd3, %rd42;
	ld.global.u32 	%r57, [%rd48];
	setp.eq.s32 	%p12, %r57, %r55;
	@%p12 bra 	$L__BB4_14;
	bra.uni 	$L__BB4_17;

}


// ===== COMPILED SASS (sm_100) =====

	.target	sm_100

	.elftype	@"ET_EXEC"


//--------------------- .note.nv.tkinfo           --------------------------
	.section	.note.nv.tkinfo,"",@"SHT_NOTE"
	.sectionflags	@"SHF_NOTE_NV_TKINFO"
	.tkinfo
        /*0018*/ 	.word	0x00000002
        /*0030*/ 	.string	""
        /*0030*/ 	.string	"ptxas"
        /*0030*/ 	.string	"Cuda compilation tools, release 13.0, V13.0.88"
        /*0030*/ 	.string	"Build cuda_13.0.r13.0/compiler.36424714_0"
        /*0030*/ 	.string	"-arch sm_100 -m 64 "



//--------------------- .note.nv.cuinfo           --------------------------
	.section	.note.nv.cuinfo,"",@"SHT_NOTE"
	.sectionflags	@"SHF_NOTE_NV_CUINFO"
        /*0018*/ 	.short	0x0002
        /*001a*/ 	.short	0x0064
        /*001c*/ 	.short	0x0082
	.zero		2


//--------------------- .nv.info                  --------------------------
	.section	.nv.info,"",@"SHT_CUDA_INFO"
	.align	4


	//----- nvinfo : EIATTR_REGCOUNT
	.align		4
        /*0000*/ 	.byte	0x04, 0x2f
        /*0002*/ 	.short	(.L_1 - .L_0)
	.align		4
.L_0:
        /*0004*/ 	.word	index@(_Z14modify_weightsP4Edgei)
        /*0008*/ 	.word	0x00000008


	//----- nvinfo : EIATTR_FRAME_SIZE
	.align		4
.L_1:
        /*000c*/ 	.byte	0x04, 0x11
        /*000e*/ 	.short	(.L_3 - .L_2)
	.align		4
.L_2:
        /*0010*/ 	.word	index@(_Z14modify_weightsP4Edgei)
        /*0014*/ 	.word	0x00000000


	//----- nvinfo : EIATTR_REGCOUNT
	.align		4
.L_3:
        /*0018*/ 	.byte	0x04, 0x2f
        /*001a*/ 	.short	(.L_5 - .L_4)
	.align		4
.L_4:
        /*001c*/ 	.word	index@(_Z17initialize_ParentPii)
        /*0020*/ 	.word	0x00000008


	//----- nvinfo : EIATTR_FRAME_SIZE
	.align		4
.L_5:
        /*0024*/ 	.byte	0x04, 0x11
        /*0026*/ 	.short	(.L_7 - .L_6)
	.align		4
.L_6:
        /*0028*/ 	.word	index@(_Z17initialize_ParentPii)
        /*002c*/ 	.word	0x00000000


	//----- nvinfo : EIATTR_REGCOUNT
	.align		4
.L_7:
        /*0030*/ 	.byte	0x04, 0x2f
        /*0032*/ 	.short	(.L_9 - .L_8)
	.align		4
.L_8:
        /*0034*/ 	.word	index@(_Z20initialize_min_edgesPyiPi)
        /*0038*/ 	.word	0x00000008


	//----- nvinfo : EIATTR_FRAME_SIZE
	.align		4
.L_9:
        /*003c*/ 	.byte	0x04, 0x11
        /*003e*/ 	.short	(.L_11 - .L_10)
	.align		4
.L_10:
        /*0040*/ 	.word	index@(_Z20initialize_min_edgesPyiPi)
        /*0044*/ 	.word	0x00000000


	//----- nvinfo : EIATTR_REGCOUNT
	.align		4
.L_11:
        /*0048*/ 	.byte	0x04, 0x2f
        /*004a*/ 	.short	(.L_13 - .L_12)
	.align		4
.L_12:
        /*004c*/ 	.word	index@(_Z17finding_min_edgesP4EdgeiPiPy)
        /*0050*/ 	.word	0x00000016


	//----- nvinfo : EIATTR_FRAME_SIZE
	.align		4
.L_13:
        /*0054*/ 	.byte	0x04, 0x11
        /*0056*/ 	.short	(.L_15 - .L_14)
	.align		4
.L_14:
        /*0058*/ 	.word	index@(_Z17finding_min_edgesP4EdgeiPiPy)
        /*005c*/ 	.word	0x00000000


	//----- nvinfo : EIATTR_REGCOUNT
	.align		4
.L_15:
        /*0060*/ 	.byte	0x04, 0x2f
        /*0062*/ 	.short	(.L_17 - .L_16)
	.align		4
.L_16:
        /*0064*/ 	.word	index@(_Z20merge_the_componentsP4EdgePyPiS2_S2_i)
        /*0068*/ 	.word	0x00000012


	//----- nvinfo : EIATTR_FRAME_SIZE
	.align		4
.L_17:
        /*006c*/ 	.byte	0x04, 0x11
        /*006e*/ 	.short	(.L_19 - .L_18)
	.align		4
.L_18:
        /*0070*/ 	.word	index@(_Z20merge_the_componentsP4EdgePyPiS2_S2_i)
        /*0074*/ 	.word	0x00000000


	//----- nvinfo : EIATTR_MIN_STACK_SIZE
	.align		4
.L_19:
        /*0078*/ 	.byte	0x04, 0x12
        /*007a*/ 	.short	(.L_21 - .L_20)
	.align		4
.L_20:
        /*007c*/ 	.word	index@(_Z20merge_the_componentsP4EdgePyPiS2_S2_i)
        /*0080*/ 	.word	0x00000000


	//----- nvinfo : EIATTR_MIN_STACK_SIZE
	.align		4
.L_21:
        /*0084*/ 	.byte	0x04, 0x12
        /*0086*/ 	.short	(.L_23 - .L_22)
	.align		4
.L_22:
        /*0088*/ 	.word	index@(_Z17finding_min_edgesP4EdgeiPiPy)
        /*008c*/ 	.word	0x00000000


	//----- nvinfo : EIATTR_MIN_STACK_SIZE
	.align		4
.L_23:
        /*0090*/ 	.byte	0x04, 0x12
        /*0092*/ 	.short	(.L_25 - .L_24)
	.align		4
.L_24:
        /*0094*/ 	.word	index@(_Z20initialize_min_edgesPyiPi)
        /*0098*/ 	.word	0x00000000


	//----- nvinfo : EIATTR_MIN_STACK_SIZE
	.align		4
.L_25:
        /*009c*/ 	.byte	0x04, 0x12
        /*009e*/ 	.short	(.L_27 - .L_26)
	.align		4
.L_26:
        /*00a0*/ 	.word	index@(_Z17initialize_ParentPii)
        /*00a4*/ 	.word	0x00000000


	//----- nvinfo : EIATTR_MIN_STACK_SIZE
	.align		4
.L_27:
        /*00a8*/ 	.byte	0x04, 0x12
        /*00aa*/ 	.short	(.L_29 - .L_28)
	.align		4
.L_28:
        /*00ac*/ 	.word	index@(_Z14modify_weightsP4Edgei)
        /*00b0*/ 	.word	0x00000000
.L_29:


//--------------------- .nv.compat                --------------------------
	.section	.nv.compat,"",@"SHT_CUDA_COMPAT_INFO"
	.align	4
        /*0000*/ 	.byte	0x02, 0x09, 0x00, 0x00, 0x02, 0x02, 0x01, 0x00, 0x02, 0x05, 0x05, 0x00, 0x03, 0x07, 0x01, 0x01
        /*0010*/ 	.byte	0x02, 0x03, 0x00, 0x00, 0x02, 0x06, 0x01, 0x00, 0x04, 0x0b, 0x08, 0x00, 0x09, 0x00, 0x00, 0x00
        /*0020*/ 	.byte	0x00, 0x00, 0x00, 0x00


//--------------------- .nv.info._Z20merge_the_componentsP4EdgePyPiS2_S2_i --------------------------
	.section	.nv.info._Z20merge_the_componentsP4EdgePyPiS2_S2_i,"",@"SHT_CUDA_INFO"
	.sectionflags	@""
	.align	4


	//----- nvinfo : EIATTR_CUDA_API_VERSION
	.align		4
        /*0000*/ 	.byte	0x04, 0x37
        /*0002*/ 	.short	(.L_31 - .L_30)
.L_30:
        /*0004*/ 	.word	0x00000082


	//----- nvinfo : EIATTR_KPARAM_INFO
	.align		4
.L_31:
        /*0008*/ 	.byte	0x04, 0x17
        /*000a*/ 	.short	(.L_33 - .L_32)
.L_32:
        /*000c*/ 	.word	0x00000000
        /*0010*/ 	.short	0x0005
        /*0012*/ 	.short	0x0028
        /*0014*/ 	.byte	0x00, 0xf0, 0x11, 0x00


	//----- nvinfo : EIATTR_KPARAM_INFO
	.align		4
.L_33:
        /*0018*/ 	.byte	0x04, 0x17
        /*001a*/ 	.short	(.L_35 - .L_34)
.L_34:
        /*001c*/ 	.word	0x00000000
        /*0020*/ 	.short	0x0004
        /*0022*/ 	.short	0x0020
        /*0024*/ 	.byte	0x00, 0xf5, 0x21, 0x00


	//----- nvinfo : EIATTR_KPARAM_INFO
	.align		4
.L_35:
        /*0028*/ 	.byte	0x04, 0x17
        /*002a*/ 	.short	(.L_37 - .L_36)
.L_36:
        /*002c*/ 	.word	0x00000000
        /*0030*/ 	.short	0x0003
        /*0032*/ 	.short	0x0018
        /*0034*/ 	.byte	0x00, 0xf5, 0x21, 0x00


	//----- nvinfo : EIATTR_KPARAM_INFO
	.align		4
.L_37:
        /*0038*/ 	.byte	0x04, 0x17
        /*003a*/ 	.short	(.L_39 - .L_38)
.L_38:
        /*003c*/ 	.word	0x00000000
        /*0040*/ 	.short	0x0002
        /*0042*/ 	.short	0x0010
        /*0044*/ 	.byte	0x00, 0xf5, 0x21, 0x00


	//----- nvinfo : EIATTR_KPARAM_INFO
	.align		4
.L_39:
        /*0048*/ 	.byte	0x04, 0x17
        /*004a*/ 	.short	(.L_41 - .L_40)
.L_40:
        /*004c*/ 	.word	0x00000000
        /*0050*/ 	.short	0x0001
        /*0052*/ 	.short	0x0008
        /*0054*/ 	.byte	0x00, 0xf5, 0x21, 0x00


	//----- nvinfo : EIATTR_KPARAM_INFO
	.align		4
.L_41:
        /*0058*/ 	.byte	0x04, 0x17
        /*005a*/ 	.short	(.L_43 - .L_42)
.L_42:
        /*005c*/ 	.word	0x00000000
        /*0060*/ 	.short	0x0000
        /*0062*/ 	.short	0x0000
        /*0064*/ 	.byte	0x00, 0xf5, 0x21, 0x00


	//----- nvinfo : EIATTR_SPARSE_MMA_MASK
	.align		4
.L_43:
        /*0068*/ 	.byte	0x03, 0x50
        /*006a*/ 	.short	0x0000


	//----- nvinfo : EIATTR_MAXREG_COUNT
	.align		4
        /*006c*/ 	.byte	0x03, 0x1b
        /*006e*/ 	.short	0x00ff


	//----- nvinfo : EIATTR_MERCURY_ISA_VERSION
	.align		4
        /*0070*/ 	.byte	0x03, 0x5f
        /*0072*/ 	.short	0x0101


	//----- nvinfo : EIATTR_INT_WARP_WIDE_INSTR_OFFSETS
	.align		4
        /*0074*/ 	.byte	0x04, 0x31
        /*0076*/ 	.short	(.L_45 - .L_44)


	//   ....[0]....
.L_44:
        /*0078*/ 	.word	0x000004c0


	//   ....[1]....
        /*007c*/ 	.word	0x00000530


	//   ....[2]....
        /*0080*/ 	.word	0x00000910


	//   ....[3]....
        /*0084*/ 	.word	0x00000980


	//----- nvinfo : EIATTR_VRC_CTA_INIT_COUNT
	.align		4
.L_45:
        /*0088*/ 	.byte	0x02, 0x4a
	.zero		1
	.zero		1


	//----- nvinfo : EIATTR_EXIT_INSTR_OFFSETS
	.align		4
        /*008c*/ 	.byte	0x04, 0x1c
        /*008e*/ 	.short	(.L_47 - .L_46)


	//   ....[0]....
.L_46:
        /*0090*/ 	.word	0x00000070


	//   ....[1]....
        /*0094*/ 	.word	0x000000d0


	//   ....[2]....
        /*0098*/ 	.word	0x000003d0


	//   ....[3]....
        /*009c*/ 	.word	0x00000590


	//   ....[4]....
        /*00a0*/ 	.word	0x000008c0


	//   ....[5]....
        /*00a4*/ 	.word	0x000009e0


	//----- nvinfo : EIATTR_CRS_STACK_SIZE
	.align		4
.L_47:
        /*00a8*/ 	.byte	0x04, 0x1e
        /*00aa*/ 	.short	(.L_49 - .L_48)
.L_48:
        /*00ac*/ 	.word	0x00000000


	//----- nvinfo : EIATTR_CBANK_PARAM_SIZE
	.align		4
.L_49:
        /*00b0*/ 	.byte	0x03, 0x19
        /*00b2*/ 	.short	0x002c


	//----- nvinfo : EIATTR_PARAM_CBANK
	.align		4
        /*00b4*/ 	.byte	0x04, 0x0a
        /*00b6*/ 	.short	(.L_51 - .L_50)
	.align		4
.L_50:
        /*00b8*/ 	.word	index@(.nv.constant0._Z20merge_the_componentsP4EdgePyPiS2_S2_i)
        /*00bc*/ 	.short	0x0380
        /*00be*/ 	.short	0x002c


	//----- nvinfo : EIATTR_SW_WAR
	.align		4
.L_51:
        /*00c0*/ 	.byte	0x04, 0x36
        /*00c2*/ 	.short	(.L_53 - .L_52)
.L_52:
        /*00c4*/ 	.word	0x00000008
.L_53:


//--------------------- .nv.info._Z17finding_min_edgesP4EdgeiPiPy --------------------------
	.section	.nv.info._Z17finding_min_edgesP4EdgeiPiPy,"",@"SHT_CUDA_INFO"
	.sectionflags	@""
	.align	4


	//----- nvinfo : EIATTR_CUDA_API_VERSION
	.align		4
        /*0000*/ 	.byte	0x04, 0x37
        /*0002*/ 	.short	(.L_55 - .L_54)
.L_54:
        /*0004*/ 	.word	0x00000082


	//----- nvinfo : EIATTR_KPARAM_INFO
	.align		4
.L_55:
        /*0008*/ 	.byte	0x04, 0x17
        /*000a*/ 	.short	(.L_57 - .L_56)
.L_56:
        /*000c*/ 	.word	0x00000000
        /*0010*/ 	.short	0x0003
        /*0012*/ 	.short	0x0018
        /*0014*/ 	.byte	0x00, 0xf5, 0x21, 0x00


	//----- nvinfo : EIATTR_KPARAM_INFO
	.align		4
.L_57:
        /*0018*/ 	.byte	0x04, 0x17
        /*001a*/ 	.short	(.L_59 - .L_58)
.L_58:
        /*001c*/ 	.word	0x00000000
        /*0020*/ 	.short	0x0002
        /*0022*/ 	.short	0x0010
        /*0024*/ 	.byte	0x00, 0xf5, 0x21, 0x00


	//----- nvinfo : EIATTR_KPARAM_INFO
	.align		4
.L_59:
        /*0028*/ 	.byte	0x04, 0x17
        /*002a*/ 	.short	(.L_61 - .L_60)
.L_60:
        /*002c*/ 	.word	0x00000000
        /*0030*/ 	.short	0x0001
        /*0032*/ 	.short	0x0008
        /*0034*/ 	.byte	0x00, 0xf0, 0x11, 0x00


	//----- nvinfo : EIATTR_KPARAM_INFO
	.align		4
.L_61:
        /*0038*/ 	.byte	0x04, 0x17
        /*003a*/ 	.short	(.L_63 - .L_62)
.L_62:
        /*003c*/ 	.word	0x00000000
        /*0040*/ 	.short	0x0000
        /*0042*/ 	.short	0x0000
        /*0044*/ 	.byte	0x00, 0xf5, 0x21, 0x00


	//----- nvinfo : EIATTR_SPARSE_MMA_MASK
	.align		4
.L_63:
        /*0048*/ 	.byte	0x03, 0x50
        /*004a*/ 	.short	0x0000


	//----- nvinfo : EIATTR_MAXREG_COUNT
	.align		4
        /*004c*/ 	.byte	0x03, 0x1b
        /*004e*/ 	.short	0x00ff


	//----- nvinfo : EIATTR_MERCURY_ISA_VERSION
	.align		4
        /*0050*/ 	.byte	0x03, 0x5f
        /*0052*/ 	.short	0x0101


	//----- nvinfo : EIATTR_VRC_CTA_INIT_COUNT
	.align		4
        /*0054*/ 	.byte	0x02, 0x4a
	.zero		1
	.zero		1


	//----- nvinfo : EIATTR_EXIT_INSTR_OFFSETS
	.align		4
        /*0058*/ 	.byte	0x04, 0x1c
        /*005a*/ 	.short	(.L_65 - .L_64)


	//   ....[0]....
.L_64:
        /*005c*/ 	.word	0x00000070


	//   ....[1]....
        /*0060*/ 	.word	0x000004b0


	//   ....[2]....
        /*0064*/ 	.word	0x00000540


	//----- nvinfo : EIATTR_CRS_STACK_SIZE
	.align		4
.L_65:
        /*0068*/ 	.byte	0x04, 0x1e
        /*006a*/ 	.short	(.L_67 - .L_66)
.L_66:
        /*006c*/ 	.word	0x00000000


	//----- nvinfo : EIATTR_CBANK_PARAM_SIZE
	.align		4
.L_67:
        /*0070*/ 	.byte	0x03, 0x19
        /*0072*/ 	.short	0x0020


	//----- nvinfo : EIATTR_PARAM_CBANK
	.align		4
        /*0074*/ 	.byte	0x04, 0x0a
        /*0076*/ 	.short	(.L_69 - .L_68)
	.align		4
.L_68:
        /*0078*/ 	.word	index@(.nv.constant0._Z17finding_min_edgesP4EdgeiPiPy)
        /*007c*/ 	.short	0x0380
        /*007e*/ 	.short	0x0020


	//----- nvinfo : EIATTR_SW_WAR
	.align		4
.L_69:
        /*0080*/ 	.byte	0x04, 0x36
        /*0082*/ 	.short	(.L_71 - .L_70)
.L_70:
        /*0084*/ 	.word	0x00000008
.L_71:


//--------------------- .nv.info._Z20initialize_min_edgesPyiPi --------------------------
	.section	.nv.info._Z20initialize_min_edgesPyiPi,"",@"SHT_CUDA_INFO"
	.sectionflags	@""
	.align	4


	//----- nvinfo : EIATTR_CUDA_API_VERSION
	.align		4
        /*0000*/ 	.byte	0x04, 0x37
        /*0002*/ 	.short	(.L_73 - .L_72)
.L_72:
        /*0004*/ 	.word	0x00000082


	//----- nvinfo : EIATTR_KPARAM_INFO
	.align		4
.L_73:
        /*0008*/ 	.byte	0x04, 0x17
        /*000a*/ 	.short	(.L_75 - .L_74)
.L_74:
        /*000c*/ 	.word	0x00000000
        /*0010*/ 	.short	0x0002
        /*0012*/ 	.short	0x0010
        /*0014*/ 	.byte	0x00, 0xf5, 0x21, 0x00


	//----- nvinfo : EIATTR_KPARAM_INFO
	.align		4
.L_75:
        /*0018*/ 	.byte	0x04, 0x17
        /*001a*/ 	.short	(.L_77 - .L_76)
.L_76:
        /*001c*/ 	.word	0x00000000
        /*0020*/ 	.short	0x0001
        /*0022*/ 	.short	0x0008
        /*0024*/ 	.byte	0x00, 0xf0, 0x11, 0x00


	//----- nvinfo : EIATTR_KPARAM_INFO
	.align		4
.L_77:
        /*0028*/ 	.byte	0x04, 0x17
        /*002a*/ 	.short	(.L_79 - .L_78)
.L_78:
        /*002c*/ 	.word	0x00000000
        /*0030*/ 	.short	0x0000
        /*0032*/ 	.short	0x0000
        /*0034*/ 	.byte	0x00, 0xf5, 0x21, 0x00


	//----- nvinfo : EIATTR_SPARSE_MMA_MASK
	.align		4
.L_79:
        /*0038*/ 	.byte	0x03, 0x50
        /*003a*/ 	.short	0x0000


	//----- nvinfo : EIATTR_MAXREG_COUNT
	.align		4
        /*003c*/ 	.byte	0x03, 0x1b
        /*003e*/ 	.short	0x00ff


	//----- nvinfo : EIATTR_MERCURY_ISA_VERSION
	.align		4
        /*0040*/ 	.byte	0x03, 0x5f
        /*0042*/ 	.short	0x0101


	//----- nvinfo : EIATTR_VRC_CTA_INIT_COUNT
	.align		4
        /*0044*/ 	.byte	0x02, 0x4a
	.zero		1
	.zero		1


	//----- nvinfo : EIATTR_EXIT_INSTR_OFFSETS
	.align		4
        /*0048*/ 	.byte	0x04, 0x1c
        /*004a*/ 	.short	(.L_81 - .L_80)


	//   ....[0]....
.L_80:
        /*004c*/ 	.word	0x00000070


	//   ....[1]....
        /*0050*/ 	.word	0x000000f0


	//   ....[2]....
        /*0054*/ 	.word	0x00000120


	//----- nvinfo : EIATTR_CBANK_PARAM_SIZE
	.align		4
.L_81:
        /*0058*/ 	.byte	0x03, 0x19
        /*005a*/ 	.short	0x0018


	//----- nvinfo : EIATTR_PARAM_CBANK
	.align		4
        /*005c*/ 	.byte	0x04, 0x0a
        /*005e*/ 	.short	(.L_83 - .L_82)
	.align		4
.L_82:
        /*0060*/ 	.word	index@(.nv.constant0._Z20initialize_min_edgesPyiPi)
        /*0064*/ 	.short	0x0380
        /*0066*/ 	.short	0x0018


	//----- nvinfo : EIATTR_SW_WAR
	.align		4
.L_83:
        /*0068*/ 	.byte	0x04, 0x36
        /*006a*/ 	.short	(.L_85 - .L_84)
.L_84:
        /*006c*/ 	.word	0x00000008
.L_85:


//--------------------- .nv.info._Z17initialize_ParentPii --------------------------
	.section	.nv.info._Z17initialize_ParentPii,"",@"SHT_CUDA_INFO"
	.sectionflags	@""
	.align	4


	//----- nvinfo : EIATTR_CUDA_API_VERSION
	.align		4
        /*0000*/ 	.byte	0x04, 0x37
        /*0002*/ 	.short	(.L_87 - .L_86)
.L_86:
        /*0004*/ 	.word	0x00000082


	//----- nvinfo : EIATTR_KPARAM_INFO
	.align		4
.L_87:
        /*0008*/ 	.byte	0x04, 0x17
        /*000a*/ 	.short	(.L_89 - .L_88)
.L_88:
        /*000c*/ 	.word	0x00000000
        /*0010*/ 	.short	0x0001
        /*0012*/ 	.short	0x0008
        /*0014*/ 	.byte	0x00, 0xf0, 0x11, 0x00


	//----- nvinfo : EIATTR_KPARAM_INFO
	.align		4
.L_89:
        /*0018*/ 	.byte	0x04, 0x17
        /*001a*/ 	.short	(.L_91 - .L_90)
.L_90:
        /*001c*/ 	.word	0x00000000
        /*0020*/ 	.short	0x0000
        /*0022*/ 	.short	0x0000
        /*0024*/ 	.byte	0x00, 0xf5, 0x21, 0x00


	//----- nvinfo : EIATTR_SPARSE_MMA_MASK
	.align		4
.L_91:
        /*0028*/ 	.byte	0x03, 0x50
        /*002a*/ 	.short	0x0000


	//----- nvinfo : EIATTR_MAXREG_COUNT
	.align		4
        /*002c*/ 	.byte	0x03, 0x1b
        /*002e*/ 	.short	0x00ff


	//----- nvinfo : EIATTR_MERCURY_ISA_VERSION
	.align		4
        /*0030*/ 	.byte	0x03, 0x5f
        /*0032*/ 	.short	0x0101


	//----- nvinfo : EIATTR_VRC_CTA_INIT_COUNT
	.align		4
        /*0034*/ 	.byte	0x02, 0x4a
	.zero		1
	.zero		1


	//----- nvinfo : EIATTR_EXIT_INSTR_OFFSETS
	.align		4
        /*0038*/ 	.byte	0x04, 0x1c
        /*003a*/ 	.short	(.L_93 - .L_92)


	//   ....[0]....
.L_92:
        /*003c*/ 	.word	0x00000070


	//   ....[1]....
        /*0040*/ 	.word	0x000000c0


	//----- nvinfo : EIATTR_CBANK_PARAM_SIZE
	.align		4
.L_93:
        /*0044*/ 	.byte	0x03, 0x19
        /*0046*/ 	.short	0x000c


	//----- nvinfo : EIATTR_PARAM_CBANK
	.align		4
        /*0048*/ 	.byte	0x04, 0x0a
        /*004a*/ 	.short	(.L_95 - .L_94)
	.align		4
.L_94:
        /*004c*/ 	.word	index@(.nv.constant0._Z17initialize_ParentPii)
        /*0050*/ 	.short	0x0380
        /*0052*/ 	.short	0x000c


	//----- nvinfo : EIATTR_SW_WAR
	.align		4
.L_95:
        /*0054*/ 	.byte	0x04, 0x36
        /*0056*/ 	.short	(.L_97 - .L_96)
.L_96:
        /*0058*/ 	.word	0x00000008
.L_97:


//--------------------- .nv.info._Z14modify_weightsP4Edgei --------------------------
	.section	.nv.info._Z14modify_weightsP4Edgei,"",@"SHT_CUDA_INFO"
	.sectionflags	@""
	.align	4


	//----- nvinfo : EIATTR_CUDA_API_VERSION
	.align		4
        /*0000*/ 	.byte	0x04, 0x37
        /*0002*/ 	.short	(.L_99 - .L_98)
.L_98:
        /*0004*/ 	.word	0x00000082


	//----- nvinfo : EIATTR_KPARAM_INFO
	.align		4
.L_99:
        /*0008*/ 	.byte	0x04, 0x17
        /*000a*/ 	.short	(.L_101 - .L_100)
.L_100:
        /*000c*/ 	.word	0x00000000
        /*0010*/ 	.short	0x0001
        /*0012*/ 	.short	0x0008
        /*0014*/ 	.byte	0x00, 0xf0, 0x11, 0x00


	//----- nvinfo : EIATTR_KPARAM_INFO
	.align		4
.L_101:
        /*0018*/ 	.byte	0x04, 0x17
        /*001a*/ 	.short	(.L_103 - .L_102)
.L_102:
        /*001c*/ 	.word	0x00000000
        /*0020*/ 	.short	0x0000
        /*0022*/ 	.short	0x0000
        /*0024*/ 	.byte	0x00, 0xf5, 0x21, 0x00


	//----- nvinfo : EIATTR_SPARSE_MMA_MASK
	.align		4
.L_103:
        /*0028*/ 	.byte	0x03, 0x50
        /*002a*/ 	.short	0x0000


	//----- nvinfo : EIATTR_MAXREG_COUNT
	.align		4
        /*002c*/ 	.byte	0x03, 0x1b
        /*002e*/ 	.short	0x00ff


	//----- nvinfo : EIATTR_MERCURY_ISA_VERSION
	.align		4
        /*0030*/ 	.byte	0x03, 0x5f
        /*0032*/ 	.short	0x0101


	//----- nvinfo : EIATTR_VRC_CTA_INIT_COUNT
	.align		4
        /*0034*/ 	.byte	0x02, 0x4a
	.zero		1
	.zero		1


	//----- nvinfo : EIATTR_EXIT_INSTR_OFFSETS
	.align		4
        /*0038*/ 	.byte	0x04, 0x1c
        /*003a*/ 	.short	(.L_105 - .L_104)


	//   ....[0]....
.L_104:
        /*003c*/ 	.word	0x00000070


	//   ....[1]....
        /*0040*/ 	.word	0x000000f0


	//----- nvinfo : EIATTR_CBANK_PARAM_SIZE
	.align		4
.L_105:
        /*0044*/ 	.byte	0x03, 0x19
        /*0046*/ 	.short	0x000c


	//----- nvinfo : EIATTR_PARAM_CBANK
	.align		4
        /*0048*/ 	.byte	0x04, 0x0a
        /*004a*/ 	.short	(.L_107 - .L_106)
	.align		4
.L_106:
        /*004c*/ 	.word	index@(.nv.constant0._Z14modify_weightsP4Edgei)
        /*0050*/ 	.short	0x0380
        /*0052*/ 	.short	0x000c


	//----- nvinfo : EIATTR_SW_WAR
	.align		4
.L_107:
        /*0054*/ 	.byte	0x04, 0x36
        /*0056*/ 	.short	(.L_109 - .L_108)
.L_108:
        /*0058*/ 	.word	0x00000008
.L_109:


//--------------------- .nv.callgraph             --------------------------
	.section	.nv.callgraph,"",@"SHT_CUDA_CALLGRAPH"
	.align	4
	.sectionentsize	8
	.align		4
        /*0000*/ 	.word	0x00000000
	.align		4
        /*0004*/ 	.word	0xffffffff
	.align		4
        /*0008*/ 	.word	0x00000000
	.align		4
        /*000c*/ 	.word	0xfffffffe
	.align		4
        /*0010*/ 	.word	0x00000000
	.align		4
        /*0014*/ 	.word	0xfffffffd
	.align		4
        /*0018*/ 	.word	0x00000000
	.align		4
        /*001c*/ 	.word	0xfffffffc


//--------------------- .text._Z20merge_the_componentsP4EdgePyPiS2_S2_i --------------------------
	.section	.text._Z20merge_the_componentsP4EdgePyPiS2_S2_i,"ax",@progbits
	.align	128
        .global         _Z20merge_the_componentsP4EdgePyPiS2_S2_i
        .type           _Z20merge_the_componentsP4EdgePyPiS2_S2_i,@function
        .size           _Z20merge_the_componentsP4EdgePyPiS2_S2_i,(.L_x_40 - _Z20merge_the_componentsP4EdgePyPiS2_S2_i)
        .other          _Z20merge_the_componentsP4EdgePyPiS2_S2_i,@"STO_CUDA_ENTRY STV_DEFAULT"
_Z20merge_the_componentsP4EdgePyPiS2_S2_i:
.text._Z20merge_the_componentsP4EdgePyPiS2_S2_i:
[----:B------:R-:W-:Y:S01]  /*0000*/  LDC R1, c[0x0][0x37c] ;  /* 0x0000df00ff017b82 */ /* 0x000fe20000000800 */
[----:B------:R-:W0:Y:S07]  /*0010*/  S2R R0, SR_TID.X ;  /* 0x0000000000007919 */ /* 0x000e2e0000002100 */
[----:B------:R-:W0:Y:S01]  /*0020*/  S2UR UR4, SR_CTAID.X ;  /* 0x00000000000479c3 */ /* 0x000e220000002500 */
[----:B------:R-:W1:Y:S07]  /*0030*/  LDCU UR5, c[0x0][0x3a8] ;  /* 0x00007500ff0577ac */ /* 0x000e6e0008000800 */
[----:B------:R-:W0:Y:S02]  /*0040*/  LDC R5, c[0x0][0x360] ;  /* 0x0000d800ff057b82 */ /* 0x000e240000000800 */
[----:B0-----:R-:W-:-:S05]  /*0050*/  IMAD R5, R5, UR4, R0 ;  /* 0x0000000405057c24 */ /* 0x001fca000f8e0200 */
[----:B-1----:R-:W-:-:S13]  /*0060*/  ISETP.GE.AND P0, PT, R5, UR5, PT ;  /* 0x0000000505007c0c */ /* 0x002fda000bf06270 */
[----:B------:R-:W-:Y:S05]  /*0070*/  @P0 EXIT ;  /* 0x000000000000094d */ /* 0x000fea0003800000 */
[----:B------:R-:W0:Y:S01]  /*0080*/  LDC.64 R2, c[0x0][0x388] ;  /* 0x0000e200ff027b82 */ /* 0x000e220000000a00 */
[----:B------:R-:W1:Y:S01]  /*0090*/  LDCU.64 UR6, c[0x0][0x358] ;  /* 0x00006b00ff0677ac */ /* 0x000e620008000a00 */
[----:B0-----:R-:W-:-:S06]  /*00a0*/  IMAD.WIDE R2, R5, 0x8, R2 ;  /* 0x0000000805027825 */ /* 0x001fcc00078e0202 */
[----:B-1----:R-:W2:Y:S02]  /*00b0*/  LDG.E.64 R2, desc[UR6][R2.64] ;  /* 0x0000000602027981 */ /* 0x002ea4000c1e1b00 */
[----:B--2---:R-:W-:-:S13]  /*00c0*/  ISETP.NE.AND.EX P0, PT, R3, 0x7fffffff, PT, !PT ;  /* 0x7fffffff0300780c */ /* 0x004fda0003f053f0 */
[----:B------:R-:W-:Y:S05]  /*00d0*/  @!P0 EXIT ;  /* 0x000000000000894d */ /* 0x000fea0003800000 */
[----:B------:R-:W0:Y:S01]  /*00e0*/  LDCU.64 UR4, c[0x0][0x380] ;  /* 0x00007000ff0477ac */ /* 0x000e220008000a00 */
[----:B------:R-:W-:Y:S01]  /*00f0*/  SHF.R.S64 R6, RZ, 0x1c, R2 ;  /* 0x0000001cff067819 */ /* 0x000fe20000001002 */
[----:B------:R-:W1:Y:S03]  /*0100*/  LDC.64 R10, c[0x0][0x390] ;  /* 0x0000e400ff0a7b82 */ /* 0x000e660000000a00 */
[----:B0-----:R-:W-:-:S04]  /*0110*/  IADD3 R6, P0, PT, R6, UR4, RZ ;  /* 0x0000000406067c10 */ /* 0x001fc8000ff1e0ff */
[----:B------:R-:W-:-:S05]  /*0120*/  LEA.HI.X.SX32 R7, R2, UR5, 0x4, P0 ;  /* 0x0000000502077c11 */ /* 0x000fca00080f26ff */
[----:B------:R-:W1:Y:S04]  /*0130*/  LDG.E R0, desc[UR6][R6.64] ;  /* 0x0000000606007981 */ /* 0x000e68000c1e1900 */
[----:B------:R0:W5:Y:S04]  /*0140*/  LDG.E R4, desc[UR6][R6.64+0x4] ;  /* 0x0000040606047981 */ /* 0x000168000c1e1900 */
[----:B------:R0:W5:Y:S01]  /*0150*/  LDG.E R5, desc[UR6][R6.64+0x8] ;  /* 0x0000080606057981 */ /* 0x000162000c1e1900 */
[----:B-1----:R-:W-:-:S05]  /*0160*/  IMAD.WIDE R2, R0, 0x4, R10 ;  /* 0x0000000400027825 */ /* 0x002fca00078e020a */
[----:B------:R-:W2:Y:S01]  /*0170*/  LDG.E R9, desc[UR6][R2.64] ;  /* 0x0000000602097981 */ /* 0x000ea2000c1e1900 */
[----:B------:R-:W-:Y:S01]  /*0180*/  BSSY.RECONVERGENT B0, `(.L_x_0) ;  /* 0x000000f000007945 */ /* 0x000fe20003800200 */
[----:B------:R-:W-:Y:S01]  /*0190*/  IMAD.MOV.U32 R8, RZ, RZ, R0 ;  /* 0x000000ffff087224 */ /* 0x000fe200078e0000 */
[----:B--2---:R-:W-:-:S13]  /*01a0*/  ISETP.NE.AND P0, PT, R9, R0, PT ;  /* 0x000000000900720c */ /* 0x004fda0003f05270 */
[----:B0-----:R-:W-:Y:S05]  /*01b0*/  @!P0 BRA `(.L_x_1) ;  /* 0x00000000002c8947 */ /* 0x001fea0003800000 */
[----:B------:R-:W-:Y:S01]  /*01c0*/  BSSY.RECONVERGENT B1, `(.L_x_1) ;  /* 0x000000a000017945 */ /* 0x000fe20003800200 */
[----:B------:R-:W-:Y:S01]  /*01d0*/  IMAD.MOV.U32 R6, RZ, RZ, R2 ;  /* 0x000000ffff067224 */ /* 0x000fe200078e0002 */
[----:B------:R-:W-:-:S07]  /*01e0*/  MOV R7, R3 ;  /* 0x0000000300077202 */ /* 0x000fce0000000f00 */
.L_x_2:
[----:B------:R-:W-:-:S06]  /*01f0*/  IMAD.WIDE R8, R9, 0x4, R10 ;  /* 0x0000000409087825 */ /* 0x000fcc00078e020a */
[----:B------:R-:W2:Y:S04]  /*0200*/  LDG.E R8, desc[UR6][R8.64] ;  /* 0x0000000608087981 */ /* 0x000ea8000c1e1900 */
[----:B--2---:R0:W-:Y:S02]  /*0210*/  STG.E desc[UR6][R6.64], R8 ;  /* 0x0000000806007986 */ /* 0x0041e4000c101906 */
[----:B0-----:R-:W-:-:S05]  /*0220*/  IMAD.WIDE R6, R8, 0x4, R10 ;  /* 0x0000000408067825 */ /* 0x001fca00078e020a */
[----:B------:R-:W2:Y:S02]  /*0230*/  LDG.E R9, desc[UR6][R6.64] ;  /* 0x0000000606097981 */ /* 0x000ea4000c1e1900 */
[----:B--2---:R-:W-:-:S13]  /*0240*/  ISETP.NE.AND P0, PT, R9, R8, PT ;  /* 0x000000080900720c */ /* 0x004fda0003f05270 */
[----:B------:R-:W-:Y:S05]  /*0250*/  @P0 BRA `(.L_x_2) ;  /* 0xfffffffc00e40947 */ /* 0x000fea000383ffff */
[----:B------:R-:W-:Y:S05]  /*0260*/  BSYNC.RECONVERGENT B1 ;  /* 0x0000000000017941 */ /* 0x000fea0003800200 */
.L_x_1:
[----:B------:R-:W-:Y:S05]  /*0270*/  BSYNC.RECONVERGENT B0 ;  /* 0x0000000000007941 */ /* 0x000fea0003800200 */
.L_x_0:
[----:B-----5:R-:W-:-:S05]  /*0280*/  IMAD.WIDE R6, R4, 0x4, R10 ;  /* 0x0000000404067825 */ /* 0x020fca00078e020a */
[----:B------:R-:W2:Y:S01]  /*0290*/  LDG.E R13, desc[UR6][R6.64] ;  /* 0x00000006060d7981 */ /* 0x000ea2000c1e1900 */
[----:B------:R-:W-:Y:S01]  /*02a0*/  BSSY.RECONVERGENT B0, `(.L_x_3) ;  /* 0x0000011000007945 */ /* 0x000fe20003800200 */
[----:B------:R-:W-:Y:S01]  /*02b0*/  IMAD.MOV.U32 R9, RZ, RZ, R4 ;  /* 0x000000ffff097224 */ /* 0x000fe200078e0004 */
[----:B--2---:R-:W-:-:S13]  /*02c0*/  ISETP.NE.AND P0, PT, R13, R4, PT ;  /* 0x000000040d00720c */ /* 0x004fda0003f05270 */
[----:B------:R-:W-:Y:S05]  /*02d0*/  @!P0 BRA `(.L_x_4) ;  /* 0x0000000000348947 */ /* 0x000fea0003800000 */
[----:B------:R-:W-:Y:S01]  /*02e0*/  BSSY.RECONVERGENT B1, `(.L_x_5) ;  /* 0x000000b000017945 */ /* 0x000fe20003800200 */
[----:B------:R-:W-:Y:S01]  /*02f0*/  IMAD.MOV.U32 R9, RZ, RZ, R13 ;  /* 0x000000ffff097224 */ /* 0x000fe200078e000d */
[----:B------:R-:W-:Y:S01]  /*0300*/  MOV R12, R6 ;  /* 0x00000006000c7202 */ /* 0x000fe20000000f00 */
[----:B------:R-:W-:-:S07]  /*0310*/  IMAD.MOV.U32 R13, RZ, RZ, R7 ;  /* 0x000000ffff0d7224 */ /* 0x000fce00078e0007 */
.L_x_6:
        /* <DEDUP_REMOVED lines=8> */
.L_x_5:
[----:B------:R-:W-:-:S07]  /*03a0*/  IMAD.MOV.U32 R9, RZ, RZ, R15 ;  /* 0x000000ffff097224 */ /* 0x000fce00078e000f */
.L_x_4:
[----:B------:R-:W-:Y:S05]  /*03b0*/  BSYNC.RECONVERGENT B0 ;  /* 0x0000000000007941 */ /* 0x000fea0003800200 */
.L_x_3:
[----:B------:R-:W-:-:S13]  /*03c0*/  ISETP.NE.AND P0, PT, R8, R9, PT ;  /* 0x000000090800720c */ /* 0x000fda0003f05270 */
[----:B------:R-:W-:Y:S05]  /*03d0*/  @!P0 EXIT ;  /* 0x000000000000894d */ /* 0x000fea0003800000 */
[----:B------:R-:W-:Y:S01]  /*03e0*/  BSSY.RECONVERGENT B0, `(.L_x_7) ;  /* 0x0000050000007945 */ /* 0x000fe20003800200 */
.L_x_20:
[----:B------:R-:W-:Y:S01]  /*03f0*/  ISETP.GE.AND P0, PT, R8, R9, PT ;  /* 0x000000090800720c */ /* 0x000fe20003f06270 */
[----:B------:R-:W-:Y:S05]  /*0400*/  YIELD ;  /* 0x0000000000007946 */ /* 0x000fea0003800000 */
[----:B------:R-:W-:Y:S07]  /*0410*/  BSSY.RELIABLE B1, `(.L_x_8) ;  /* 0x0000023000017945 */ /* 0x000fee0003800100 */
[----:B------:R-:W-:Y:S05]  /*0420*/  @P0 BRA `(.L_x_9) ;  /* 0x00000000005c0947 */ /* 0x000fea0003800000 */
[----:B------:R-:W0:Y:S02]  /*0430*/  LDCU.64 UR4, c[0x0][0x390] ;  /* 0x00007200ff0477ac */ /* 0x000e240008000a00 */
[----:B0-----:R-:W-:Y:S01]  /*0440*/  MOV R10, UR4 ;  /* 0x00000004000a7c02 */ /* 0x001fe20008000f00 */
[----:B------:R-:W-:-:S04]  /*0450*/  IMAD.U32 R11, RZ, RZ, UR5 ;  /* 0x00000005ff0b7e24 */ /* 0x000fc8000f8e00ff */
[----:B------:R-:W-:-:S06]  /*0460*/  IMAD.WIDE R12, R8, 0x4, R10 ;  /* 0x00000004080c7825 */ /* 0x000fcc00078e020a */
[----:B------:R-:W2:Y:S02]  /*0470*/  ATOMG.E.CAS.STRONG.GPU PT, R13, [R12], R8, R9 ;  /* 0x000000080c0d73a9 */ /* 0x000ea400001ee109 */
[----:B--2---:R-:W-:-:S13]  /*0480*/  ISETP.NE.AND P0, PT, R13, R8, PT ;  /* 0x000000080d00720c */ /* 0x004fda0003f05270 */
[----:B------:R-:W-:Y:S05]  /*0490*/  @P0 BRA `(.L_x_10) ;  /* 0x0000000000680947 */ /* 0x000fea0003800000 */
[----:B------:R-:W-:Y:S01]  /*04a0*/  IMAD.HI R0, R5, 0x44b82f99, RZ ;  /* 0x44b82f9905007827 */ /* 0x000fe200078e02ff */
[----:B------:R-:W0:Y:S01]  /*04b0*/  S2R R6, SR_LANEID ;  /* 0x0000000000067919 */ /* 0x000e220000000000 */
[----:B------:R-:W-:Y:S02]  /*04c0*/  VOTEU.ANY UR4, UPT, PT ;  /* 0x0000000000047886 */ /* 0x000fe400038e0100 */
[----:B------:R-:W-:Y:S01]  /*04d0*/  HFMA2 R9, -RZ, RZ, 0, 5.9604644775390625e-08 ;  /* 0x00000001ff097431 */ /* 0x000fe200000001ff */
[----:B------:R-:W-:Y:S01]  /*04e0*/  UFLO.U32 UR4, UR4 ;  /* 0x00000004000472bd */ /* 0x000fe200080e0000 */
[----:B------:R-:W-:-:S04]  /*04f0*/  SHF.R.U32.HI R3, RZ, 0x1f, R0 ;  /* 0x0000001fff037819 */ /* 0x000fc80000011600 */
[----:B------:R-:W-:Y:S02]  /*0500*/  LEA.HI.SX32 R0, R0, R3, 0x4 ;  /* 0x0000000300007211 */ /* 0x000fe400078f22ff */
[----:B------:R-:W1:Y:S03]  /*0510*/  LDC.64 R2, c[0x0][0x398] ;  /* 0x0000e600ff027b82 */ /* 0x000e660000000a00 */
[----:B------:R-:W-:-:S05]  /*0520*/  IMAD R0, R0, -0x3b9aca07, R5 ;  /* 0xc46535f900007824 */ /* 0x000fca00078e0205 */
[----:B------:R-:W2:Y:S08]  /*0530*/  REDUX.SUM UR5, R0 ;  /* 0x00000000000573c4 */ /* 0x000eb0000000c000 */
[----:B------:R-:W3:Y:S01]  /*0540*/  LDC.64 R4, c[0x0][0x3a0] ;  /* 0x0000e800ff047b82 */ /* 0x000ee20000000a00 */
[----:B0-----:R-:W-:Y:S01]  /*0550*/  ISETP.EQ.U32.AND P0, PT, R6, UR4, PT ;  /* 0x0000000406007c0c */ /* 0x001fe2000bf02070 */
[----:B--2---:R-:W-:-:S12]  /*0560*/  IMAD.U32 R7, RZ, RZ, UR5 ;  /* 0x00000005ff077e24 */ /* 0x004fd8000f8e00ff */
[----:B-1----:R-:W-:Y:S04]  /*0570*/  @P0 REDG.E.ADD.STRONG.GPU desc[UR6][R2.64], R7 ;  /* 0x000000070200098e */ /* 0x002fe8000c12e106 */
[----:B---3--:R-:W-:Y:S01]  /*0580*/  ATOMG.E.EXCH.STRONG.GPU PT, RZ, desc[UR6][R4.64], R9 ;  /* 0x8000000904ff79a8 */ /* 0x008fe2000c1ef106 */
[----:B------:R-:W-:Y:S05]  /*0590*/  EXIT ;  /* 0x000000000000794d */ /* 0x000fea0003800000 */
.L_x_9:
[----:B------:R-:W0:Y:S01]  /*05a0*/  LDCU.64 UR4, c[0x0][0x390] ;  /* 0x00007200ff0477ac */ /* 0x000e220008000a00 */
[----:B------:R-:W-:Y:S01]  /*05b0*/  IMAD.MOV.U32 R15, RZ, RZ, R8 ;  /* 0x000000ffff0f7224 */ /* 0x000fe200078e0008 */
[----:B------:R-:W-:Y:S02]  /*05c0*/  MOV R14, R9 ;  /* 0x00000009000e7202 */ /* 0x000fe40000000f00 */
[----:B0-----:R-:W-:Y:S01]  /*05d0*/  MOV R11, UR5 ;  /* 0x00000005000b7c02 */ /* 0x001fe20008000f00 */
[----:B------:R-:W-:-:S04]  /*05e0*/  IMAD.U32 R10, RZ, RZ, UR4 ;  /* 0x00000004ff0a7e24 */ /* 0x000fc8000f8e00ff */
[----:B------:R-:W-:-:S06]  /*05f0*/  IMAD.WIDE R12, R9, 0x4, R10 ;  /* 0x00000004090c7825 */ /* 0x000fcc00078e020a */
[----:B------:R-:W2:Y:S02]  /*0600*/  ATOMG.E.CAS.STRONG.GPU PT, R12, [R12], R14, R15 ;  /* 0x0000000e0c0c73a9 */ /* 0x000ea400001ee10f */
[----:B--2---:R-:W-:-:S13]  /*0610*/  ISETP.NE.AND P0, PT, R12, R9, PT ;  /* 0x000000090c00720c */ /* 0x004fda0003f05270 */
[----:B------:R-:W-:Y:S05]  /*0620*/  @!P0 BREAK.RELIABLE B1 ;  /* 0x0000000000018942 */ /* 0x000fea0003800100 */
[----:B------:R-:W-:Y:S05]  /*0630*/  @!P0 BRA `(.L_x_11) ;  /* 0x0000000000a88947 */ /* 0x000fea0003800000 */
.L_x_10:
[----:B------:R-:W-:Y:S05]  /*0640*/  BSYNC.RELIABLE B1 ;  /* 0x0000000000017941 */ /* 0x000fea0003800100 */
.L_x_8:
[----:B------:R-:W2:Y:S01]  /*0650*/  LDG.E R9, desc[UR6][R2.64] ;  /* 0x0000000602097981 */ /* 0x000ea2000c1e1900 */
[----:B------:R-:W-:Y:S01]  /*0660*/  BSSY.RECONVERGENT B1, `(.L_x_12) ;  /* 0x0000011000017945 */ /* 0x000fe20003800200 */
[----:B------:R-:W-:Y:S01]  /*0670*/  IMAD.MOV.U32 R8, RZ, RZ, R0 ;  /* 0x000000ffff087224 */ /* 0x000fe200078e0000 */
[----:B--2---:R-:W-:-:S13]  /*0680*/  ISETP.NE.AND P0, PT, R9, R0, PT ;  /* 0x000000000900720c */ /* 0x004fda0003f05270 */
[----:B------:R-:W-:Y:S05]  /*0690*/  @!P0 BRA `(.L_x_13) ;  /* 0x0000000000348947 */ /* 0x000fea0003800000 */
[----:B------:R-:W-:Y:S01]  /*06a0*/  BSSY.RECONVERGENT B2, `(.L_x_14) ;  /* 0x000000b000027945 */ /* 0x000fe20003800200 */
[----:B------:R-:W-:Y:S01]  /*06b0*/  MOV R15, R9 ;  /* 0x00000009000f7202 */ /* 0x000fe20000000f00 */
[----:B------:R-:W-:Y:S01]  /*06c0*/  IMAD.MOV.U32 R8, RZ, RZ, R2 ;  /* 0x000000ffff087224 */ /* 0x000fe200078e0002 */
[----:B------:R-:W-:-:S07]  /*06d0*/  MOV R9, R3 ;  /* 0x0000000300097202 */ /* 0x000fce0000000f00 */
.L_x_15:
        /* <DEDUP_REMOVED lines=8> */
.L_x_14:
[----:B------:R-:W-:-:S07]  /*0760*/  IMAD.MOV.U32 R8, RZ, RZ, R13 ;  /* 0x000000ffff087224 */ /* 0x000fce00078e000d */
.L_x_13:
[----:B------:R-:W-:Y:S05]  /*0770*/  BSYNC.RECONVERGENT B1 ;  /* 0x0000000000017941 */ /* 0x000fea0003800200 */
.L_x_12:
[----:B------:R-:W2:Y:S01]  /*0780*/  LDG.E R13, desc[UR6][R6.64] ;  /* 0x00000006060d7981 */ /* 0x000ea2000c1e1900 */
[----:B------:R-:W-:Y:S01]  /*0790*/  BSSY.RECONVERGENT B1, `(.L_x_16) ;  /* 0x0000011000017945 */ /* 0x000fe20003800200 */
[-C--:B------:R-:W-:Y:S02]  /*07a0*/  MOV R9, R4.reuse ;  /* 0x0000000400097202 */ /* 0x080fe40000000f00 */
[----:B--2---:R-:W-:-:S13]  /*07b0*/  ISETP.NE.AND P0, PT, R13, R4, PT ;  /* 0x000000040d00720c */ /* 0x004fda0003f05270 */
[----:B------:R-:W-:Y:S05]  /*07c0*/  @!P0 BRA `(.L_x_17) ;  /* 0x0000000000348947 */ /* 0x000fea0003800000 */
[----:B------:R-:W-:Y:S01]  /*07d0*/  BSSY.RECONVERGENT B2, `(.L_x_18) ;  /* 0x000000b000027945 */ /* 0x000fe20003800200 */
[----:B------:R-:W-:Y:S01]  /*07e0*/  IMAD.MOV.U32 R9, RZ, RZ, R13 ;  /* 0x000000ffff097224 */ /* 0x000fe200078e000d */
[----:B------:R-:W-:Y:S01]  /*07f0*/  MOV R12, R6 ;  /* 0x00000006000c7202 */ /* 0x000fe20000000f00 */
[----:B------:R-:W-:-:S07]  /*0800*/  IMAD.MOV.U32 R13, RZ, RZ, R7 ;  /* 0x000000ffff0d7224 */ /* 0x000fce00078e0007 */
.L_x_19:
        /* <DEDUP_REMOVED lines=8> */
.L_x_18:
[----:B------:R-:W-:-:S07]  /*0890*/  MOV R9, R15 ;  /* 0x0000000f00097202 */ /* 0x000fce0000000f00 */
.L_x_17:
[----:B------:R-:W-:Y:S05]  /*08a0*/  BSYNC.RECONVERGENT B1 ;  /* 0x0000000000017941 */ /* 0x000fea0003800200 */
.L_x_16:
[----:B------:R-:W-:-:S13]  /*08b0*/  ISETP.NE.AND P0, PT, R8, R9, PT ;  /* 0x000000090800720c */ /* 0x000fda0003f05270 */
[----:B------:R-:W-:Y:S05]  /*08c0*/  @!P0 EXIT ;  /* 0x000000000000894d */ /* 0x000fea0003800000 */
[----:B------:R-:W-:Y:S05]  /*08d0*/  BRA `(.L_x_20) ;  /* 0xfffffff800c47947 */ /* 0x000fea000383ffff */
.L_x_11:
[----:B------:R-:W-:Y:S05]  /*08e0*/  BSYNC.RECONVERGENT B0 ;  /* 0x0000000000007941 */ /* 0x000fea0003800200 */
.L_x_7:
        /* <DEDUP_REMOVED lines=16> */
.L_x_21:
[----:B------:R-:W-:-:S00]  /*09f0*/  BRA `(.L_x_21) ;  /* 0xfffffffc00fc7947 */ /* 0x000fc0000383ffff */
[----:B------:R-:W-:-:S00]  /*0a00*/  NOP ;  /* 0x0000000000007918 */ /* 0x000fc00000000000 */
[----:B------:R-:W-:-:S00]  /*0a10*/  NOP ;  /* 0x0000000000007918 */ /* 0x000fc00000000000 */
[----:B------:R-:W-:-:S00]  /*0a20*/  NOP ;  /* 0x0000000000007918 */ /* 0x000fc00000000000 */
[----:B------:R-:W-:-:S00]  /*0a30*/  NOP ;  /* 0x0000000000007918 */ /* 0x000fc00000000000 */
[----:B------:R-:W-:-:S00]  /*0a40*/  NOP ;  /* 0x0000000000007918 */ /* 0x000fc00000000000 */
[----:B------:R-:W-:-:S00]  /*0a50*/  NOP ;  /* 0x0000000000007918 */ /* 0x000fc00000000000 */
[----:B------:R-:W-:-:S00]  /*0a60*/  NOP ;  /* 0x0000000000007918 */ /* 0x000fc00000000000 */
[----:B------:R-:W-:-:S00]  /*0a70*/  NOP ;  /* 0x0000000000007918 */ /* 0x000fc00000000000 */
.L_x_40:


//--------------------- .text._Z17finding_min_edgesP4EdgeiPiPy --------------------------
	.section	.text._Z17finding_min_edgesP4EdgeiPiPy,"ax",@progbits
	.align	128
        .global         _Z17finding_min_edgesP4EdgeiPiPy
        .type           _Z17finding_min_edgesP4EdgeiPiPy,@function
        .size           _Z17finding_min_edgesP4EdgeiPiPy,(.L_x_41 - _Z17finding_min_edgesP4EdgeiPiPy)
        .other          _Z17finding_min_edgesP4EdgeiPiPy,@"STO_CUDA_ENTRY STV_DEFAULT"
_Z17finding_min_edgesP4EdgeiPiPy:
.text._Z17finding_min_edgesP4EdgeiPiPy:
        /* <DEDUP_REMOVED lines=9> */
[----:B------:R-:W1:Y:S07]  /*0090*/  LDCU.64 UR4, c[0x0][0x358] ;  /* 0x00006b00ff0477ac */ /* 0x000e6e0008000a00 */
[----:B------:R-:W2:Y:S01]  /*00a0*/  LDC.64 R6, c[0x0][0x390] ;  /* 0x0000e400ff067b82 */ /* 0x000ea20000000a00 */
[----:B0-----:R-:W-:-:S05]  /*00b0*/  IMAD.WIDE R14, R2, 0x10, R14 ;  /* 0x00000010020e7825 */ /* 0x001fca00078e020e */
[----:B-1----:R-:W2:Y:S04]  /*00c0*/  LDG.E R17, desc[UR4][R14.64] ;  /* 0x000000040e117981 */ /* 0x002ea8000c1e1900 */
[----:B------:R-:W3:Y:S04]  /*00d0*/  LDG.E R10, desc[UR4][R14.64+0x4] ;  /* 0x000004040e0a7981 */ /* 0x000ee8000c1e1900 */
[----:B------:R0:W5:Y:S01]  /*00e0*/  LDG.E R11, desc[UR4][R14.64+0x8] ;  /* 0x000008040e0b7981 */ /* 0x000162000c1e1900 */
[----:B--2---:R-:W-:-:S05]  /*00f0*/  IMAD.WIDE R8, R17, 0x4, R6 ;  /* 0x0000000411087825 */ /* 0x004fca00078e0206 */
[----:B------:R-:W2:Y:S01]  /*0100*/  LDG.E R12, desc[UR4][R8.64] ;  /* 0x00000004080c7981 */ /* 0x000ea2000c1e1900 */
[----:B------:R-:W-:Y:S01]  /*0110*/  BSSY.RECONVERGENT B0, `(.L_x_22) ;  /* 0x0000013000007945 */ /* 0x000fe20003800200 */
[----:B------:R-:W-:Y:S01]  /*0120*/  SHF.R.S32.HI R0, RZ, 0x1f, R2 ;  /* 0x0000001fff007819 */ /* 0x000fe20000011402 */
[--C-:B---3--:R-:W-:Y:S01]  /*0130*/  IMAD.MOV.U32 R16, RZ, RZ, R10.reuse ;  /* 0x000000ffff107224 */ /* 0x108fe200078e000a */
[--C-:B------:R-:W-:Y:S01]  /*0140*/  SHF.R.S32.HI R5, RZ, 0x1f, R17.reuse ;  /* 0x0000001fff057819 */ /* 0x100fe20000011411 */
[----:B------:R-:W-:Y:S01]  /*0150*/  IMAD.MOV.U32 R4, RZ, RZ, R17 ;  /* 0x000000ffff047224 */ /* 0x000fe200078e0011 */
[----:B------:R-:W-:Y:S02]  /*0160*/  SHF.R.S32.HI R13, RZ, 0x1f, R10 ;  /* 0x0000001fff0d7819 */ /* 0x000fe4000001140a */
[----:B--2---:R-:W-:-:S13]  /*0170*/  ISETP.NE.AND P0, PT, R12, R17, PT ;  /* 0x000000110c00720c */ /* 0x004fda0003f05270 */
[----:B0-----:R-:W-:Y:S05]  /*0180*/  @!P0 BRA `(.L_x_23) ;  /* 0x00000000002c8947 */ /* 0x001fea0003800000 */
[----:B------:R-:W-:Y:S01]  /*0190*/  BSSY.RECONVERGENT B1, `(.L_x_24) ;  /* 0x0000008000017945 */ /* 0x000fe20003800200 */
[----:B------:R-:W-:-:S07]  /*01a0*/  IMAD.MOV.U32 R15, RZ, RZ, R12 ;  /* 0x000000ffff0f7224 */ /* 0x000fce00078e000c */
.L_x_25:
[----:B------:R-:W-:-:S06]  /*01b0*/  IMAD.WIDE R4, R15, 0x4, R6 ;  /* 0x000000040f047825 */ /* 0x000fcc00078e0206 */
[----:B------:R-:W2:Y:S01]  /*01c0*/  LDG.E R4, desc[UR4][R4.64] ;  /* 0x0000000404047981 */ /* 0x000ea2000c1e1900 */
[----:B------:R-:W-:Y:S01]  /*01d0*/  IMAD.MOV.U32 R17, RZ, RZ, R15 ;  /* 0x000000ffff117224 */ /* 0x000fe200078e000f */
[----:B--2---:R-:W-:Y:S01]  /*01e0*/  ISETP.NE.AND P0, PT, R4, R15, PT ;  /* 0x0000000f0400720c */ /* 0x004fe20003f05270 */
[----:B------:R-:W-:-:S12]  /*01f0*/  IMAD.MOV.U32 R15, RZ, RZ, R4 ;  /* 0x000000ffff0f7224 */ /* 0x000fd800078e0004 */
[----:B------:R-:W-:Y:S05]  /*0200*/  @P0 BRA `(.L_x_25) ;  /* 0xfffffffc00e80947 */ /* 0x000fea000383ffff */
[----:B------:R-:W-:Y:S05]  /*0210*/  BSYNC.RECONVERGENT B1 ;  /* 0x0000000000017941 */ /* 0x000fea0003800200 */
.L_x_24:
[--C-:B------:R-:W-:Y:S01]  /*0220*/  SHF.R.S32.HI R5, RZ, 0x1f, R17.reuse ;  /* 0x0000001fff057819 */ /* 0x100fe20000011411 */
[----:B------:R-:W-:-:S07]  /*0230*/  IMAD.MOV.U32 R4, RZ, RZ, R17 ;  /* 0x000000ffff047224 */ /* 0x000fce00078e0011 */
.L_x_23:
[----:B------:R-:W-:Y:S05]  /*0240*/  BSYNC.RECONVERGENT B0 ;  /* 0x0000000000007941 */ /* 0x000fea0003800200 */
.L_x_22:
[----:B------:R-:W-:Y:S01]  /*0250*/  ISETP.NE.AND P0, PT, R12, R17, PT ;  /* 0x000000110c00720c */ /* 0x000fe20003f05270 */
[----:B------:R-:W-:-:S12]  /*0260*/  BSSY.RECONVERGENT B0, `(.L_x_26) ;  /* 0x0000007000007945 */ /* 0x000fd80003800200 */
[----:B------:R-:W-:Y:S05]  /*0270*/  @!P0 BRA `(.L_x_27) ;  /* 0x0000000000148947 */ /* 0x000fea0003800000 */
.L_x_28:
[----:B------:R0:W-:Y:S02]  /*0280*/  STG.E desc[UR4][R8.64], R17 ;  /* 0x0000001108007986 */ /* 0x0001e4000c101904 */
[----:B0-----:R-:W-:-:S05]  /*0290*/  IMAD.WIDE R8, R12, 0x4, R6 ;  /* 0x000000040c087825 */ /* 0x001fca00078e0206 */
[----:B------:R-:W2:Y:S02]  /*02a0*/  LDG.E R12, desc[UR4][R8.64] ;  /* 0x00000004080c7981 */ /* 0x000ea4000c1e1900 */
[----:B--2---:R-:W-:-:S13]  /*02b0*/  ISETP.NE.AND P0, PT, R12, R17, PT ;  /* 0x000000110c00720c */ /* 0x004fda0003f05270 */
[----:B------:R-:W-:Y:S05]  /*02c0*/  @P0 BRA `(.L_x_28) ;  /* 0xfffffffc00ec0947 */ /* 0x000fea000383ffff */
.L_x_27:
[----:B------:R-:W-:Y:S05]  /*02d0*/  BSYNC.RECONVERGENT B0 ;  /* 0x0000000000007941 */ /* 0x000fea0003800200 */
.L_x_26:
[----:B------:R-:W0:Y:S02]  /*02e0*/  LDCU.64 UR6, c[0x0][0x390] ;  /* 0x00007200ff0677ac */ /* 0x000e240008000a00 */
[----:B0-----:R-:W-:-:S04]  /*02f0*/  LEA R8, P0, R10, UR6, 0x2 ;  /* 0x000000060a087c11 */ /* 0x001fc8000f8010ff */
[----:B------:R-:W-:-:S05]  /*0300*/  LEA.HI.X R9, R10, UR7, R13, 0x2, P0 ;  /* 0x000000070a097c11 */ /* 0x000fca00080f140d */
[----:B------:R-:W2:Y:S01]  /*0310*/  LDG.E R15, desc[UR4][R8.64] ;  /* 0x00000004080f7981 */ /* 0x000ea2000c1e1900 */
[----:B------:R-:W-:Y:S01]  /*0320*/  BSSY.RECONVERGENT B0, `(.L_x_29) ;  /* 0x000000e000007945 */ /* 0x000fe20003800200 */
[----:B--2---:R-:W-:-:S13]  /*0330*/  ISETP.NE.AND P0, PT, R15, R16, PT ;  /* 0x000000100f00720c */ /* 0x004fda0003f05270 */
[----:B------:R-:W-:Y:S05]  /*0340*/  @!P0 BRA `(.L_x_30) ;  /* 0x00000000002c8947 */ /* 0x000fea0003800000 */
[----:B------:R-:W-:Y:S01]  /*0350*/  BSSY.RECONVERGENT B1, `(.L_x_31) ;  /* 0x0000008000017945 */ /* 0x000fe20003800200 */
[----:B------:R-:W-:-:S07]  /*0360*/  IMAD.MOV.U32 R19, RZ, RZ, R15 ;  /* 0x000000ffff137224 */ /* 0x000fce00078e000f */
.L_x_32:
[----:B------:R-:W-:-:S06]  /*0370*/  IMAD.WIDE R12, R19, 0x4, R6 ;  /* 0x00000004130c7825 */ /* 0x000fcc00078e0206 */
[----:B------:R-:W2:Y:S01]  /*0380*/  LDG.E R12, desc[UR4][R12.64] ;  /* 0x000000040c0c7981 */ /* 0x000ea2000c1e1900 */
[----:B------:R-:W-:Y:S01]  /*0390*/  IMAD.MOV.U32 R10, RZ, RZ, R19 ;  /* 0x000000ffff0a7224 */ /* 0x000fe200078e0013 */
[----:B--2---:R-:W-:Y:S01]  /*03a0*/  ISETP.NE.AND P0, PT, R12, R19, PT ;  /* 0x000000130c00720c */ /* 0x004fe20003f05270 */
[----:B------:R-:W-:-:S12]  /*03b0*/  IMAD.MOV.U32 R19, RZ, RZ, R12 ;  /* 0x000000ffff137224 */ /* 0x000fd800078e000c */
[----:B------:R-:W-:Y:S05]  /*03c0*/  @P0 BRA `(.L_x_32) ;  /* 0xfffffffc00e80947 */ /* 0x000fea000383ffff */
[----:B------:R-:W-:Y:S05]  /*03d0*/  BSYNC.RECONVERGENT B1 ;  /* 0x0000000000017941 */ /* 0x000fea0003800200 */
.L_x_31:
[--C-:B------:R-:W-:Y:S01]  /*03e0*/  SHF.R.S32.HI R13, RZ, 0x1f, R10.reuse ;  /* 0x0000001fff0d7819 */ /* 0x100fe2000001140a */
[----:B------:R-:W-:-:S07]  /*03f0*/  IMAD.MOV.U32 R16, RZ, RZ, R10 ;  /* 0x000000ffff107224 */ /* 0x000fce00078e000a */
.L_x_30:
[----:B------:R-:W-:Y:S05]  /*0400*/  BSYNC.RECONVERGENT B0 ;  /* 0x0000000000007941 */ /* 0x000fea0003800200 */
.L_x_29:
[-C--:B------:R-:W-:Y:S01]  /*0410*/  ISETP.NE.AND P1, PT, R15, R16.reuse, PT ;  /* 0x000000100f00720c */ /* 0x080fe20003f25270 */
[----:B------:R-:W-:Y:S01]  /*0420*/  BSSY.RECONVERGENT B0, `(.L_x_33) ;  /* 0x0000008000007945 */ /* 0x000fe20003800200 */
[----:B------:R-:W-:-:S11]  /*0430*/  ISETP.NE.AND P0, PT, R17, R16, PT ;  /* 0x000000101100720c */ /* 0x000fd60003f05270 */
[----:B------:R-:W-:Y:S05]  /*0440*/  @!P1 BRA `(.L_x_34) ;  /* 0x0000000000149947 */ /* 0x000fea0003800000 */
.L_x_35:
[----:B------:R0:W-:Y:S02]  /*0450*/  STG.E desc[UR4][R8.64], R16 ;  /* 0x0000001008007986 */ /* 0x0001e4000c101904 */
[----:B0-----:R-:W-:-:S05]  /*0460*/  IMAD.WIDE R8, R15, 0x4, R6 ;  /* 0x000000040f087825 */ /* 0x001fca00078e0206 */
[----:B------:R-:W2:Y:S02]  /*0470*/  LDG.E R15, desc[UR4][R8.64] ;  /* 0x00000004080f7981 */ /* 0x000ea4000c1e1900 */
[----:B--2---:R-:W-:-:S13]  /*0480*/  ISETP.NE.AND P1, PT, R15, R16, PT ;  /* 0x000000100f00720c */ /* 0x004fda0003f25270 */
[----:B------:R-:W-:Y:S05]  /*0490*/  @P1 BRA `(.L_x_35) ;  /* 0xfffffffc00ec1947 */ /* 0x000fea000383ffff */
.L_x_34:
[----:B------:R-:W-:Y:S05]  /*04a0*/  BSYNC.RECONVERGENT B0 ;  /* 0x0000000000007941 */ /* 0x000fea0003800200 */
.L_x_33:
[----:B------:R-:W-:Y:S05]  /*04b0*/  @!P0 EXIT ;  /* 0x000000000000894d */ /* 0x000fea0003800000 */
[----:B------:R-:W0:Y:S01]  /*04c0*/  LDCU.64 UR6, c[0x0][0x398] ;  /* 0x00007300ff0677ac */ /* 0x000e220008000a00 */
[----:B-----5:R-:W-:Y:S02]  /*04d0*/  LOP3.LUT R3, R11, R0, RZ, 0xfc, !PT ;  /* 0x000000000b037212 */ /* 0x020fe400078efcff */
[----:B0-----:R-:W-:Y:S02]  /*04e0*/  LEA R6, P0, R4, UR6, 0x3 ;  /* 0x0000000604067c11 */ /* 0x001fe4000f8018ff */
[----:B------:R-:W-:Y:S02]  /*04f0*/  LEA R8, P1, R10, UR6, 0x3 ;  /* 0x000000060a087c11 */ /* 0x000fe4000f8218ff */
[----:B------:R-:W-:Y:S02]  /*0500*/  LEA.HI.X R7, R4, UR7, R5, 0x3, P0 ;  /* 0x0000000704077c11 */ /* 0x000fe400080f1c05 */
[----:B------:R-:W-:-:S03]  /*0510*/  LEA.HI.X R9, R10, UR7, R13, 0x3, P1 ;  /* 0x000000070a097c11 */ /* 0x000fc600088f1c0d */
[----:B------:R-:W-:Y:S04]  /*0520*/  REDG.E.MIN.64.STRONG.GPU desc[UR4][R6.64], R2 ;  /* 0x000000020600798e */ /* 0x000fe8000c92e504 */
[----:B------:R-:W-:Y:S01]  /*0530*/  REDG.E.MIN.64.STRONG.GPU desc[UR4][R8.64], R2 ;  /* 0x000000020800798e */ /* 0x000fe2000c92e504 */
[----:B------:R-:W-:Y:S05]  /*0540*/  EXIT ;  /* 0x000000000000794d */ /* 0x000fea0003800000 */
.L_x_36:
        /* <DEDUP_REMOVED lines=11> */
.L_x_41:


//--------------------- .text._Z20initialize_min_edgesPyiPi --------------------------
	.section	.text._Z20initialize_min_edgesPyiPi,"ax",@progbits
	.align	128
        .global         _Z20initialize_min_edgesPyiPi
        .type           _Z20initialize_min_edgesPyiPi,@function
        .size           _Z20initialize_min_edgesPyiPi,(.L_x_42 - _Z20initialize_min_edgesPyiPi)
        .other          _Z20initialize_min_edgesPyiPi,@"STO_CUDA_ENTRY STV_DEFAULT"
_Z20initialize_min_edgesPyiPi:
.text._Z20initialize_min_edgesPyiPi:
        /* <DEDUP_REMOVED lines=10> */
[C---:B------:R-:W-:Y:S02]  /*00a0*/  ISETP.NE.AND P0, PT, R5.reuse, RZ, PT ;  /* 0x000000ff0500720c */ /* 0x040fe40003f05270 */
[----:B------:R-:W-:Y:S01]  /*00b0*/  MOV R4, 0xffffffff ;  /* 0xffffffff00047802 */ /* 0x000fe20000000f00 */
[----:B0-----:R-:W-:Y:S01]  /*00c0*/  IMAD.WIDE R2, R5, 0x8, R2 ;  /* 0x0000000805027825 */ /* 0x001fe200078e0202 */
[----:B------:R-:W-:-:S05]  /*00d0*/  MOV R5, 0x7fffffff ;  /* 0x7fffffff00057802 */ /* 0x000fca0000000f00 */
[----:B-1----:R0:W-:Y:S04]  /*00e0*/  STG.E.64 desc[UR4][R2.64], R4 ;  /* 0x0000000402007986 */ /* 0x0021e8000c101b04 */
[----:B------:R-:W-:Y:S05]  /*00f0*/  @P0 EXIT ;  /* 0x000000000000094d */ /* 0x000fea0003800000 */
[----:B0-----:R-:W0:Y:S02]  /*0100*/  LDC.64 R2, c[0x0][0x390] ;  /* 0x0000e400ff027b82 */ /* 0x001e240000000a00 */
[----:B0-----:R-:W-:Y:S01]  /*0110*/  ATOMG.E.EXCH.STRONG.GPU PT, RZ, desc[UR4][R2.64], RZ ;  /* 0x800000ff02ff79a8 */ /* 0x001fe2000c1ef104 */
[----:B------:R-:W-:Y:S05]  /*0120*/  EXIT ;  /* 0x000000000000794d */ /* 0x000fea0003800000 */
.L_x_37:
        /* <DEDUP_REMOVED lines=13> */
.L_x_42:


//--------------------- .text._Z17initialize_ParentPii --------------------------
	.section	.text._Z17initialize_ParentPii,"ax",@progbits
	.align	128
        .global         _Z17initialize_ParentPii
        .type           _Z17initialize_ParentPii,@function
        .size           _Z17initialize_ParentPii,(.L_x_43 - _Z17initialize_ParentPii)
        .other          _Z17initialize_ParentPii,@"STO_CUDA_ENTRY STV_DEFAULT"
_Z17initialize_ParentPii:
.text._Z17initialize_ParentPii:
        /* <DEDUP_REMOVED lines=10> */
[----:B0-----:R-:W-:-:S05]  /*00a0*/  IMAD.WIDE R2, R5, 0x4, R2 ;  /* 0x0000000405027825 */ /* 0x001fca00078e0202 */
[----:B-1----:R-:W-:Y:S01]  /*00b0*/  STG.E desc[UR4][R2.64], R5 ;  /* 0x0000000502007986 */ /* 0x002fe2000c101904 */
[----:B------:R-:W-:Y:S05]  /*00c0*/  EXIT ;  /* 0x000000000000794d */ /* 0x000fea0003800000 */
.L_x_38:
        /* <DEDUP_REMOVED lines=11> */
.L_x_43:


//--------------------- .text._Z14modify_weightsP4Edgei --------------------------
	.section	.text._Z14modify_weightsP4Edgei,"ax",@progbits
	.align	128
        .global         _Z14modify_weightsP4Edgei
        .type           _Z14modify_weightsP4Edgei,@function
        .size           _Z14modify_weightsP4Edgei,(.L_x_44 - _Z14modify_weightsP4Edgei)
        .other          _Z14modify_weightsP4Edgei,@"STO_CUDA_ENTRY STV_DEFAULT"
_Z14modify_weightsP4Edgei:
.text._Z14modify_weightsP4Edgei:
        /* <DEDUP_REMOVED lines=11> */
[----:B-1----:R-:W2:Y:S04]  /*00b0*/  LDG.E R0, desc[UR4][R2.64+0xc] ;  /* 0x00000c0402007981 */ /* 0x002ea8000c1e1900 */
[----:B------:R-:W2:Y:S02]  /*00c0*/  LDG.E R5, desc[UR4][R2.64+0x8] ;  /* 0x0000080402057981 */ /* 0x000ea4000c1e1900 */
[----:B--2---:R-:W-:-:S05]  /*00d0*/  IMAD R5, R0, R5, RZ ;  /* 0x0000000500057224 */ /* 0x004fca00078e02ff */
[----:B------:R-:W-:Y:S01]  /*00e0*/  STG.E desc[UR4][R2.64+0x8], R5 ;  /* 0x0000080502007986 */ /* 0x000fe2000c101904 */
[----:B------:R-:W-:Y:S05]  /*00f0*/  EXIT ;  /* 0x000000000000794d */ /* 0x000fea0003800000 */
.L_x_39:
        /* <DEDUP_REMOVED lines=16> */
.L_x_44:


//--------------------- .nv.shared.reserved.0     --------------------------
	.section	.nv.shared.reserved.0,"aw",@nobits
	.weak		__nv_reservedSMEM_offset_0_alias
	.size		__nv_reservedSMEM_offset_0_alias, 0, 64
	.other		__nv_reservedSMEM_offset_0_alias,@"STO_CUDA_RESERVED_SHARED STV_DEFAULT"
__nv_reservedSMEM_offset_0_alias:
	.zero		0
	.zero		64


//--------------------- .nv.constant0._Z20merge_the_componentsP4EdgePyPiS2_S2_i --------------------------
	.section	.nv.constant0._Z20merge_the_componentsP4EdgePyPiS2_S2_i,"a",@progbits
	.sectionflags	@""
	.align	4
.nv.constant0._Z20merge_the_componentsP4EdgePyPiS2_S2_i:
	.zero		940


//--------------------- .nv.constant0._Z17finding_min_edgesP4EdgeiPiPy --------------------------
	.section	.nv.constant0._Z17finding_min_edgesP4EdgeiPiPy,"a",@progbits
	.sectionflags	@""
	.align	4
.nv.constant0._Z17finding_min_edgesP4EdgeiPiPy:
	.zero		928


//--------------------- .nv.constant0._Z20initialize_min_edgesPyiPi --------------------------
	.section	.nv.constant0._Z20initialize_min_edgesPyiPi,"a",@progbits
	.sectionflags	@""
	.align	4
.nv.constant0._Z20initialize_min_edgesPyiPi:
	.zero		920


//--------------------- .nv.constant0._Z17initialize_ParentPii --------------------------
	.section	.nv.constant0._Z17initialize_ParentPii,"a",@progbits
	.sectionflags	@""
	.align	4
.nv.constant0._Z17initialize_ParentPii:
	.zero		908


//--------------------- .nv.constant0._Z14modify_weightsP4Edgei --------------------------
	.section	.nv.constant0._Z14modify_weightsP4Edgei,"a",@progbits
	.sectionflags	@""
	.align	4
.nv.constant0._Z14modify_weightsP4Edgei:
	.zero		908


//--------------------- SYMBOLS --------------------------

	.type		.nv.reservedSmem.offset0,@object
	.size		.nv.reservedSmem.offset0,0x4
